//
// Generated by NVIDIA NVVM Compiler
//
// Compiler Build ID: CL-36424714
// Cuda compilation tools, release 13.0, V13.0.88
// Based on NVVM 20.0.0
//

.version 9.0
.target sm_100
.address_size 64

	// .globl	_Z19cuda_multiplicationPiS_S_i
// _ZZ19cuda_multiplicationPiS_S_iE6temp_A has been demoted
// _ZZ19cuda_multiplicationPiS_S_iE6temp_B has been demoted

.visible .entry _Z19cuda_multiplicationPiS_S_i(
	.param .u64 .ptr .align 1 _Z19cuda_multiplicationPiS_S_i_param_0,
	.param .u64 .ptr .align 1 _Z19cuda_multiplicationPiS_S_i_param_1,
	.param .u64 .ptr .align 1 _Z19cuda_multiplicationPiS_S_i_param_2,
	.param .u32 _Z19cuda_multiplicationPiS_S_i_param_3
)
{
	.reg .pred 	%p<2>;
	.reg .b32 	%r<37>;
	.reg .b32 	%f<102>;
	.reg .b64 	%rd<13>;
	// demoted variable
	.shared .align 4 .b8 _ZZ19cuda_multiplicationPiS_S_iE6temp_A[4096];
	// demoted variable
	.shared .align 4 .b8 _ZZ19cuda_multiplicationPiS_S_iE6temp_B[4096];
	ld.param.u64 	%rd4, [_Z19cuda_multiplicationPiS_S_i_param_0];
	ld.param.u64 	%rd5, [_Z19cuda_multiplicationPiS_S_i_param_1];
	ld.param.u64 	%rd3, [_Z19cuda_multiplicationPiS_S_i_param_2];
	ld.param.u32 	%r16, [_Z19cuda_multiplicationPiS_S_i_param_3];
	cvta.to.global.u64 	%rd1, %rd5;
	cvta.to.global.u64 	%rd2, %rd4;
	mov.u32 	%r17, %ctaid.y;
	mov.u32 	%r18, %ntid.y;
	mov.u32 	%r19, %tid.y;
	mad.lo.s32 	%r20, %r17, %r18, %r19;
	mov.u32 	%r21, %ctaid.x;
	mov.u32 	%r22, %ntid.x;
	mul.lo.s32 	%r1, %r21, %r22;
	mov.u32 	%r23, %tid.x;
	mov.u32 	%r24, %nctaid.x;
	mad.lo.s32 	%r2, %r16, %r20, %r23;
	shl.b32 	%r25, %r19, 7;
	mov.u32 	%r26, _ZZ19cuda_multiplicationPiS_S_iE6temp_A;
	add.s32 	%r3, %r26, %r25;
	shl.b32 	%r27, %r23, 2;
	add.s32 	%r4, %r3, %r27;
	mov.u32 	%r28, _ZZ19cuda_multiplicationPiS_S_iE6temp_B;
	add.s32 	%r6, %r28, %r27;
	add.s32 	%r5, %r6, %r25;
	neg.s32 	%r36, %r24;
	add.s32 	%r29, %r23, %r1;
	mad.lo.s32 	%r34, %r19, %r16, %r29;
	shl.b32 	%r9, %r16, 5;
	mov.f32 	%f101, 0f00000000;
	mov.u32 	%r35, %r2;
$L__BB0_1:
	mul.wide.s32 	%rd6, %r35, 4;
	add.s64 	%rd7, %rd2, %rd6;
	ld.global.u32 	%r30, [%rd7];
	cvt.rn.f32.s32 	%f4, %r30;
	st.shared.f32 	[%r4], %f4;
	mul.wide.s32 	%rd8, %r34, 4;
	add.s64 	%rd9, %rd1, %rd8;
	ld.global.u32 	%r31, [%rd9];
	cvt.rn.f32.s32 	%f5, %r31;
	st.shared.f32 	[%r5], %f5;
	bar.sync 	0;
	ld.shared.f32 	%f6, [%r3];
	ld.shared.f32 	%f7, [%r6];
	fma.rn.f32 	%f8, %f6, %f7, %f101;
	ld.shared.f32 	%f9, [%r3+4];
	ld.shared.f32 	%f10, [%r6+128];
	fma.rn.f32 	%f11, %f9, %f10, %f8;
	ld.shared.f32 	%f12, [%r3+8];
	ld.shared.f32 	%f13, [%r6+256];
	fma.rn.f32 	%f14, %f12, %f13, %f11;
	ld.shared.f32 	%f15, [%r3+12];
	ld.shared.f32 	%f16, [%r6+384];
	fma.rn.f32 	%f17, %f15, %f16, %f14;
	ld.shared.f32 	%f18, [%r3+16];
	ld.shared.f32 	%f19, [%r6+512];
	fma.rn.f32 	%f20, %f18, %f19, %f17;
	ld.shared.f32 	%f21, [%r3+20];
	ld.shared.f32 	%f22, [%r6+640];
	fma.rn.f32 	%f23, %f21, %f22, %f20;
	ld.shared.f32 	%f24, [%r3+24];
	ld.shared.f32 	%f25, [%r6+768];
	fma.rn.f32 	%f26, %f24, %f25, %f23;
	ld.shared.f32 	%f27, [%r3+28];
	ld.shared.f32 	%f28, [%r6+896];
	fma.rn.f32 	%f29, %f27, %f28, %f26;
	ld.shared.f32 	%f30, [%r3+32];
	ld.shared.f32 	%f31, [%r6+1024];
	fma.rn.f32 	%f32, %f30, %f31, %f29;
	ld.shared.f32 	%f33, [%r3+36];
	ld.shared.f32 	%f34, [%r6+1152];
	fma.rn.f32 	%f35, %f33, %f34, %f32;
	ld.shared.f32 	%f36, [%r3+40];
	ld.shared.f32 	%f37, [%r6+1280];
	fma.rn.f32 	%f38, %f36, %f37, %f35;
	ld.shared.f32 	%f39, [%r3+44];
	ld.shared.f32 	%f40, [%r6+1408];
	fma.rn.f32 	%f41, %f39, %f40, %f38;
	ld.shared.f32 	%f42, [%r3+48];
	ld.shared.f32 	%f43, [%r6+1536];
	fma.rn.f32 	%f44, %f42, %f43, %f41;
	ld.shared.f32 	%f45, [%r3+52];
	ld.shared.f32 	%f46, [%r6+1664];
	fma.rn.f32 	%f47, %f45, %f46, %f44;
	ld.shared.f32 	%f48, [%r3+56];
	ld.shared.f32 	%f49, [%r6+1792];
	fma.rn.f32 	%f50, %f48, %f49, %f47;
	ld.shared.f32 	%f51, [%r3+60];
	ld.shared.f32 	%f52, [%r6+1920];
	fma.rn.f32 	%f53, %f51, %f52, %f50;
	ld.shared.f32 	%f54, [%r3+64];
	ld.shared.f32 	%f55, [%r6+2048];
	fma.rn.f32 	%f56, %f54, %f55, %f53;
	ld.shared.f32 	%f57, [%r3+68];
	ld.shared.f32 	%f58, [%r6+2176];
	fma.rn.f32 	%f59, %f57, %f58, %f56;
	ld.shared.f32 	%f60, [%r3+72];
	ld.shared.f32 	%f61, [%r6+2304];
	fma.rn.f32 	%f62, %f60, %f61, %f59;
	ld.shared.f32 	%f63, [%r3+76];
	ld.shared.f32 	%f64, [%r6+2432];
	fma.rn.f32 	%f65, %f63, %f64, %f62;
	ld.shared.f32 	%f66, [%r3+80];
	ld.shared.f32 	%f67, [%r6+2560];
	fma.rn.f32 	%f68, %f66, %f67, %f65;
	ld.shared.f32 	%f69, [%r3+84];
	ld.shared.f32 	%f70, [%r6+2688];
	fma.rn.f32 	%f71, %f69, %f70, %f68;
	ld.shared.f32 	%f72, [%r3+88];
	ld.shared.f32 	%f73, [%r6+2816];
	fma.rn.f32 	%f74, %f72, %f73, %f71;
	ld.shared.f32 	%f75, [%r3+92];
	ld.shared.f32 	%f76, [%r6+2944];
	fma.rn.f32 	%f77, %f75, %f76, %f74;
	ld.shared.f32 	%f78, [%r3+96];
	ld.shared.f32 	%f79, [%r6+3072];
	fma.rn.f32 	%f80, %f78, %f79, %f77;
	ld.shared.f32 	%f81, [%r3+100];
	ld.shared.f32 	%f82, [%r6+3200];
	fma.rn.f32 	%f83, %f81, %f82, %f80;
	ld.shared.f32 	%f84, [%r3+104];
	ld.shared.f32 	%f85, [%r6+3328];
	fma.rn.f32 	%f86, %f84, %f85, %f83;
	ld.shared.f32 	%f87, [%r3+108];
	ld.shared.f32 	%f88, [%r6+3456];
	fma.rn.f32 	%f89, %f87, %f88, %f86;
	ld.shared.f32 	%f90, [%r3+112];
	ld.shared.f32 	%f91, [%r6+3584];
	fma.rn.f32 	%f92, %f90, %f91, %f89;
	ld.shared.f32 	%f93, [%r3+116];
	ld.shared.f32 	%f94, [%r6+3712];
	fma.rn.f32 	%f95, %f93, %f94, %f92;
	ld.shared.f32 	%f96, [%r3+120];
	ld.shared.f32 	%f97, [%r6+3840];
	fma.rn.f32 	%f98, %f96, %f97, %f95;
	ld.shared.f32 	%f99, [%r3+124];
	ld.shared.f32 	%f100, [%r6+3968];
	fma.rn.f32 	%f101, %f99, %f100, %f98;
	bar.sync 	0;
	add.s32 	%r36, %r36, 1;
	setp.ne.s32 	%p1, %r36, 0;
	add.s32 	%r35, %r35, 32;
	add.s32 	%r34, %r34, %r9;
	@%p1 bra 	$L__BB0_1;
	cvta.to.global.u64 	%rd10, %rd3;
	cvt.rzi.s32.f32 	%r32, %f101;
	add.s32 	%r33, %r2, %r1;
	mul.wide.s32 	%rd11, %r33, 4;
	add.s64 	%rd12, %rd10, %rd11;
	st.global.u32 	[%rd12], %r32;
	ret;

}


// ===== COMPILED SASS (sm_100) =====

	.target	sm_100

	.elftype	@"ET_EXEC"


//--------------------- .note.nv.tkinfo           --------------------------
	.section	.note.nv.tkinfo,"",@"SHT_NOTE"
	.sectionflags	@"SHF_NOTE_NV_TKINFO"
	.tkinfo
        /*0018*/ 	.word	0x00000002
        /*0030*/ 	.string	""
        /*0030*/ 	.string	"ptxas"
        /*0030*/ 	.string	"Cuda compilation tools, release 13.0, V13.0.88"
        /*0030*/ 	.string	"Build cuda_13.0.r13.0/compiler.36424714_0"
        /*0030*/ 	.string	"-arch sm_100 -m 64 "



//--------------------- .note.nv.cuinfo           --------------------------
	.section	.note.nv.cuinfo,"",@"SHT_NOTE"
	.sectionflags	@"SHF_NOTE_NV_CUINFO"
        /*0018*/ 	.short	0x0002
        /*001a*/ 	.short	0x0064
        /*001c*/ 	.short	0x0082
	.zero		2


//--------------------- .nv.info                  --------------------------
	.section	.nv.info,"",@"SHT_CUDA_INFO"
	.align	4


	//----- nvinfo : EIATTR_REGCOUNT
	.align		4
        /*0000*/ 	.byte	0x04, 0x2f
        /*0002*/ 	.short	(.L_1 - .L_0)
	.align		4
.L_0:
        /*0004*/ 	.word	index@(_Z19cuda_multiplicationPiS_S_i)
        /*0008*/ 	.word	0x00000020


	//----- nvinfo : EIATTR_FRAME_SIZE
	.align		4
.L_1:
        /*000c*/ 	.byte	0x04, 0x11
        /*000e*/ 	.short	(.L_3 - .L_2)
	.align		4
.L_2:
        /*0010*/ 	.word	index@(_Z19cuda_multiplicationPiS_S_i)
        /*0014*/ 	.word	0x00000000


	//----- nvinfo : EIATTR_MIN_STACK_SIZE
	.align		4
.L_3:
        /*0018*/ 	.byte	0x04, 0x12
        /*001a*/ 	.short	(.L_5 - .L_4)
	.align		4
.L_4:
        /*001c*/ 	.word	index@(_Z19cuda_multiplicationPiS_S_i)
        /*0020*/ 	.word	0x00000000
.L_5:


//--------------------- .nv.compat                --------------------------
	.section	.nv.compat,"",@"SHT_CUDA_COMPAT_INFO"
	.align	4
        /*0000*/ 	.byte	0x02, 0x09, 0x00, 0x00, 0x02, 0x02, 0x01, 0x00, 0x02, 0x05, 0x05, 0x00, 0x03, 0x07, 0x01, 0x01
        /*0010*/ 	.byte	0x02, 0x03, 0x00, 0x00, 0x02, 0x06, 0x01, 0x00, 0x04, 0x0b, 0x08, 0x00, 0x09, 0x00, 0x00, 0x00
        /*0020*/ 	.byte	0x00, 0x00, 0x00, 0x00


//--------------------- .nv.info._Z19cuda_multiplicationPiS_S_i --------------------------
	.section	.nv.info._Z19cuda_multiplicationPiS_S_i,"",@"SHT_CUDA_INFO"
	.sectionflags	@""
	.align	4


	//----- nvinfo : EIATTR_CUDA_API_VERSION
	.align		4
        /*0000*/ 	.byte	0x04, 0x37
        /*0002*/ 	.short	(.L_7 - .L_6)
.L_6:
        /*0004*/ 	.word	0x00000082


	//----- nvinfo : EIATTR_KPARAM_INFO
	.align		4
.L_7:
        /*0008*/ 	.byte	0x04, 0x17
        /*000a*/ 	.short	(.L_9 - .L_8)
.L_8:
        /*000c*/ 	.word	0x00000000
        /*0010*/ 	.short	0x0003
        /*0012*/ 	.short	0x0018
        /*0014*/ 	.byte	0x00, 0xf0, 0x11, 0x00


	//----- nvinfo : EIATTR_KPARAM_INFO
	.align		4
.L_9:
        /*0018*/ 	.byte	0x04, 0x17
        /*001a*/ 	.short	(.L_11 - .L_10)
.L_10:
        /*001c*/ 	.word	0x00000000
        /*0020*/ 	.short	0x0002
        /*0022*/ 	.short	0x0010
        /*0024*/ 	.byte	0x00, 0xf5, 0x21, 0x00


	//----- nvinfo : EIATTR_KPARAM_INFO
	.align		4
.L_11:
        /*0028*/ 	.byte	0x04, 0x17
        /*002a*/ 	.short	(.L_13 - .L_12)
.L_12:
        /*002c*/ 	.word	0x00000000
        /*0030*/ 	.short	0x0001
        /*0032*/ 	.short	0x0008
        /*0034*/ 	.byte	0x00, 0xf5, 0x21, 0x00


	//----- nvinfo : EIATTR_KPARAM_INFO
	.align		4
.L_13:
        /*0038*/ 	.byte	0x04, 0x17
        /*003a*/ 	.short	(.L_15 - .L_14)
.L_14:
        /*003c*/ 	.word	0x00000000
        /*0040*/ 	.short	0x0000
        /*0042*/ 	.short	0x0000
        /*0044*/ 	.byte	0x00, 0xf5, 0x21, 0x00


	//----- nvinfo : EIATTR_SPARSE_MMA_MASK
	.align		4
.L_15:
        /*0048*/ 	.byte	0x03, 0x50
        /*004a*/ 	.short	0x0000


	//----- nvinfo : EIATTR_MAXREG_COUNT
	.align		4
        /*004c*/ 	.byte	0x03, 0x1b
        /*004e*/ 	.short	0x00ff


	//----- nvinfo : EIATTR_NUM_BARRIERS
	.align		4
        /*0050*/ 	.byte	0x02, 0x4c
        /*0052*/ 	.byte	0x01
	.zero		1


	//----- nvinfo : EIATTR_MERCURY_ISA_VERSION
	.align		4
        /*0054*/ 	.byte	0x03, 0x5f
        /*0056*/ 	.short	0x0101


	//----- nvinfo : EIATTR_VRC_CTA_INIT_COUNT
	.align		4
        /*0058*/ 	.byte	0x02, 0x4a
	.zero		1
	.zero		1


	//----- nvinfo : EIATTR_EXIT_INSTR_OFFSETS
	.align		4
        /*005c*/ 	.byte	0x04, 0x1c
        /*005e*/ 	.short	(.L_17 - .L_16)


	//   ....[0]....
.L_16:
        /*0060*/ 	.word	0x00000790


	//----- nvinfo : EIATTR_CBANK_PARAM_SIZE
	.align		4
.L_17:
        /*0064*/ 	.byte	0x03, 0x19
        /*0066*/ 	.short	0x001c


	//----- nvinfo : EIATTR_PARAM_CBANK
	.align		4
        /*0068*/ 	.byte	0x04, 0x0a
        /*006a*/ 	.short	(.L_19 - .L_18)
	.align		4
.L_18:
        /*006c*/ 	.word	index@(.nv.constant0._Z19cuda_multiplicationPiS_S_i)
        /*0070*/ 	.short	0x0380
        /*0072*/ 	.short	0x001c


	//----- nvinfo : EIATTR_SW_WAR
	.align		4
.L_19:
        /*0074*/ 	.byte	0x04, 0x36
        /*0076*/ 	.short	(.L_21 - .L_20)
.L_20:
        /*0078*/ 	.word	0x00000008
.L_21:


//--------------------- .nv.callgraph             --------------------------
	.section	.nv.callgraph,"",@"SHT_CUDA_CALLGRAPH"
	.align	4
	.sectionentsize	8
	.align		4
        /*0000*/ 	.word	0x00000000
	.align		4
        /*0004*/ 	.word	0xffffffff
	.align		4
        /*0008*/ 	.word	0x00000000
	.align		4
        /*000c*/ 	.word	0xfffffffe
	.align		4
        /*0010*/ 	.word	0x00000000
	.align		4
        /*0014*/ 	.word	0xfffffffd
	.align		4
        /*0018*/ 	.word	0x00000000
	.align		4
        /*001c*/ 	.word	0xfffffffc


//--------------------- .text._Z19cuda_multiplicationPiS_S_i --------------------------
	.section	.text._Z19cuda_multiplicationPiS_S_i,"ax",@progbits
	.align	128
        .global         _Z19cuda_multiplicationPiS_S_i
        .type           _Z19cuda_multiplicationPiS_S_i,@function
        .size           _Z19cuda_multiplicationPiS_S_i,(.L_x_2 - _Z19cuda_multiplicationPiS_S_i)
        .other          _Z19cuda_multiplicationPiS_S_i,@"STO_CUDA_ENTRY STV_DEFAULT"
_Z19cuda_multiplicationPiS_S_i:
.text._Z19cuda_multiplicationPiS_S_i:
[----:B------:R-:W-:Y:S01]  /*0000*/  LDC R1, c[0x0][0x37c] ;  /* 0x0000df00ff017b82 */ /* 0x000fe20000000800 */
[----:B------:R-:W0:Y:S07]  /*0010*/  S2R R4, SR_TID.Y ;  /* 0x0000000000047919 */ /* 0x000e2e0000002200 */
[----:B------:R-:W1:Y:S01]  /*0020*/  S2UR UR6, SR_CgaCtaId ;  /* 0x00000000000679c3 */ /* 0x000e620000008800 */
[----:B------:R-:W-:Y:S01]  /*0030*/  UMOV UR4, 0x400 ;  /* 0x0000040000047882 */ /* 0x000fe20000000000 */
[----:B------:R-:W-:Y:S01]  /*0040*/  HFMA2 R23, -RZ, RZ, 0, 0 ;  /* 0x00000000ff177431 */ /* 0x000fe200000001ff */
[----:B------:R-:W2:Y:S01]  /*0050*/  S2R R6, SR_TID.X ;  /* 0x0000000000067919 */ /* 0x000ea20000002100 */
[----:B------:R-:W-:Y:S01]  /*0060*/  UIADD3 UR5, UPT, UPT, UR4, 0x1000, URZ ;  /* 0x0000100004057890 */ /* 0x000fe2000fffe0ff */
[----:B------:R-:W3:Y:S03]  /*0070*/  LDCU.64 UR12, c[0x0][0x358] ;  /* 0x00006b00ff0c77ac */ /* 0x000ee60008000a00 */
[----:B------:R-:W4:Y:S08]  /*0080*/  S2UR UR7, SR_CTAID.X ;  /* 0x00000000000779c3 */ /* 0x000f300000002500 */
[----:B------:R-:W5:Y:S08]  /*0090*/  S2UR UR11, SR_CTAID.Y ;  /* 0x00000000000b79c3 */ /* 0x000f700000002600 */
[----:B------:R-:W5:Y:S01]  /*00a0*/  LDC R3, c[0x0][0x364] ;  /* 0x0000d900ff037b82 */ /* 0x000f620000000800 */
[----:B------:R-:W4:Y:S01]  /*00b0*/  LDCU UR8, c[0x0][0x360] ;  /* 0x00006c00ff0877ac */ /* 0x000f220008000800 */
[----:B------:R-:W3:Y:S06]  /*00c0*/  LDCU UR9, c[0x0][0x370] ;  /* 0x00006e00ff0977ac */ /* 0x000eec0008000800 */
[----:B------:R-:W5:Y:S01]  /*00d0*/  LDC R0, c[0x0][0x398] ;  /* 0x0000e600ff007b82 */ /* 0x000f620000000800 */
[----:B-1----:R-:W-:-:S02]  /*00e0*/  ULEA UR10, UR6, UR4, 0x18 ;  /* 0x00000004060a7291 */ /* 0x002fc4000f8ec0ff */
[----:B------:R-:W-:-:S04]  /*00f0*/  ULEA UR5, UR6, UR5, 0x18 ;  /* 0x0000000506057291 */ /* 0x000fc8000f8ec0ff */
[----:B0-----:R-:W-:Y:S01]  /*0100*/  LEA R7, R4, UR10, 0x7 ;  /* 0x0000000a04077c11 */ /* 0x001fe2000f8e38ff */
[----:B------:R-:W0:Y:S01]  /*0110*/  LDC.64 R20, c[0x0][0x380] ;  /* 0x0000e000ff147b82 */ /* 0x000e220000000a00 */
[----:B--2---:R-:W-:Y:S01]  /*0120*/  LEA R5, R6, UR5, 0x2 ;  /* 0x0000000506057c11 */ /* 0x004fe2000f8e10ff */
[----:B----4-:R-:W-:Y:S02]  /*0130*/  UIMAD UR4, UR7, UR8, URZ ;  /* 0x00000008070472a4 */ /* 0x010fe4000f8e02ff */
[----:B---3--:R-:W-:-:S04]  /*0140*/  UIADD3 UR6, UPT, UPT, -UR9, URZ, URZ ;  /* 0x000000ff09067290 */ /* 0x008fc8000fffe1ff */
[----:B------:R-:W1:Y:S01]  /*0150*/  LDC.64 R18, c[0x0][0x388] ;  /* 0x0000e200ff127b82 */ /* 0x000e620000000a00 */
[----:B-----5:R-:W-:-:S04]  /*0160*/  IMAD R3, R3, UR11, R4 ;  /* 0x0000000b03037c24 */ /* 0x020fc8000f8e0204 */
[----:B------:R-:W-:Y:S01]  /*0170*/  IMAD R16, R3, R0, R6 ;  /* 0x0000000003107224 */ /* 0x000fe200078e0206 */
[C---:B------:R-:W-:Y:S02]  /*0180*/  IADD3 R3, PT, PT, R6.reuse, UR4, RZ ;  /* 0x0000000406037c10 */ /* 0x040fe4000fffe0ff */
[----:B------:R-:W-:Y:S02]  /*0190*/  LEA R6, R6, R7, 0x2 ;  /* 0x0000000706067211 */ /* 0x000fe400078e10ff */
[----:B------:R-:W-:Y:S01]  /*01a0*/  MOV R2, R16 ;  /* 0x0000001000027202 */ /* 0x000fe20000000f00 */
[C---:B------:R-:W-:Y:S01]  /*01b0*/  IMAD R3, R4.reuse, R0, R3 ;  /* 0x0000000004037224 */ /* 0x040fe200078e0203 */
[----:B------:R-:W-:-:S07]  /*01c0*/  LEA R4, R4, R5, 0x7 ;  /* 0x0000000504047211 */ /* 0x000fce00078e38ff */
.L_x_0:
[----:B0-----:R-:W-:-:S04]  /*01d0*/  IMAD.WIDE R8, R2, 0x4, R20 ;  /* 0x0000000402087825 */ /* 0x001fc800078e0214 */
[----:B-1----:R-:W-:Y:S02]  /*01e0*/  IMAD.WIDE R10, R3, 0x4, R18 ;  /* 0x00000004030a7825 */ /* 0x002fe400078e0212 */
[----:B------:R-:W2:Y:S04]  /*01f0*/  LDG.E R8, desc[UR12][R8.64] ;  /* 0x0000000c08087981 */ /* 0x000ea8000c1e1900 */
[----:B------:R-:W3:Y:S01]  /*0200*/  LDG.E R10, desc[UR12][R10.64] ;  /* 0x0000000c0a0a7981 */ /* 0x000ee2000c1e1900 */
[----:B------:R-:W-:Y:S01]  /*0210*/  UIADD3 UR6, UPT, UPT, UR6, 0x1, URZ ;  /* 0x0000000106067890 */ /* 0x000fe2000fffe0ff */
[----:B------:R-:W-:Y:S02]  /*0220*/  IADD3 R2, PT, PT, R2, 0x20, RZ ;  /* 0x0000002002027810 */ /* 0x000fe40007ffe0ff */
[----:B------:R-:W-:Y:S01]  /*0230*/  LEA R3, R0, R3, 0x5 ;  /* 0x0000000300037211 */ /* 0x000fe200078e28ff */
[----:B------:R-:W-:Y:S01]  /*0240*/  UISETP.NE.AND UP0, UPT, UR6, URZ, UPT ;  /* 0x000000ff0600728c */ /* 0x000fe2000bf05270 */
[----:B--2---:R-:W-:-:S02]  /*0250*/  I2FP.F32.S32 R27, R8 ;  /* 0x00000008001b7245 */ /* 0x004fc40000201400 */
[----:B---3--:R-:W-:-:S03]  /*0260*/  I2FP.F32.S32 R29, R10 ;  /* 0x0000000a001d7245 */ /* 0x008fc60000201400 */
[----:B------:R-:W-:Y:S04]  /*0270*/  STS [R6], R27 ;  /* 0x0000001b06007388 */ /* 0x000fe80000000800 */
[----:B------:R-:W-:Y:S01]  /*0280*/  STS [R4], R29 ;  /* 0x0000001d04007388 */ /* 0x000fe20000000800 */
[----:B------:R-:W-:Y:S06]  /*0290*/  BAR.SYNC.DEFER_BLOCKING 0x0 ;  /* 0x0000000000007b1d */ /* 0x000fec0000010000 */
[----:B------:R-:W-:Y:S04]  /*02a0*/  LDS R22, [R5] ;  /* 0x0000000005167984 */ /* 0x000fe80000000800 */
[----:B------:R-:W0:Y:S04]  /*02b0*/  LDS.128 R12, [R7] ;  /* 0x00000000070c7984 */ /* 0x000e280000000c00 */
[----:B------:R-:W1:Y:S04]  /*02c0*/  LDS R26, [R5+0x80] ;  /* 0x00008000051a7984 */ /* 0x000e680000000800 */
[----:B------:R-:W2:Y:S04]  /*02d0*/  LDS R25, [R5+0x100] ;  /* 0x0001000005197984 */ /* 0x000ea80000000800 */
[----:B------:R-:W3:Y:S04]  /*02e0*/  LDS R24, [R5+0x180] ;  /* 0x0001800005187984 */ /* 0x000ee80000000800 */
[----:B------:R-:W-:Y:S04]  /*02f0*/  LDS R17, [R5+0x200] ;  /* 0x0002000005117984 */ /* 0x000fe80000000800 */
[----:B------:R-:W4:Y:S04]  /*0300*/  LDS.128 R8, [R7+0x10] ;  /* 0x0000100007087984 */ /* 0x000f280000000c00 */
[----:B------:R-:W-:Y:S01]  /*0310*/  LDS R28, [R5+0x580] ;  /* 0x00058000051c7984 */ /* 0x000fe20000000800 */
[----:B0-----:R-:W-:-:S03]  /*0320*/  FFMA R12, R12, R22, R23 ;  /* 0x000000160c0c7223 */ /* 0x001fc60000000017 */
[----:B------:R-:W0:Y:S01]  /*0330*/  LDS R22, [R5+0x280] ;  /* 0x0002800005167984 */ /* 0x000e220000000800 */
[----:B-1----:R-:W-:-:S03]  /*0340*/  FFMA R12, R26, R13, R12 ;  /* 0x0000000d1a0c7223 */ /* 0x002fc6000000000c */
[----:B------:R-:W1:Y:S01]  /*0350*/  LDS R23, [R5+0x300] ;  /* 0x0003000005177984 */ /* 0x000e620000000800 */
[----:B--2---:R-:W-:-:S03]  /*0360*/  FFMA R25, R25, R14, R12 ;  /* 0x0000000e19197223 */ /* 0x004fc6000000000c */
[----:B------:R-:W2:Y:S01]  /*0370*/  LDS R26, [R5+0x380] ;  /* 0x00038000051a7984 */ /* 0x000ea20000000800 */
[----:B---3--:R-:W-:-:S03]  /*0380*/  FFMA R27, R24, R15, R25 ;  /* 0x0000000f181b7223 */ /* 0x008fc60000000019 */
[----:B------:R-:W-:Y:S04]  /*0390*/  LDS R25, [R5+0x400] ;  /* 0x0004000005197984 */ /* 0x000fe80000000800 */
[----:B------:R-:W3:Y:S01]  /*03a0*/  LDS.128 R12, [R7+0x20] ;  /* 0x00002000070c7984 */ /* 0x000ee20000000c00 */
[----:B----4-:R-:W-:-:S03]  /*03b0*/  FFMA R17, R8, R17, R27 ;  /* 0x0000001108117223 */ /* 0x010fc6000000001b */
[----:B------:R-:W4:Y:S01]  /*03c0*/  LDS R24, [R5+0x480] ;  /* 0x0004800005187984 */ /* 0x000f220000000800 */
[----:B0-----:R-:W-:-:S03]  /*03d0*/  FFMA R22, R22, R9, R17 ;  /* 0x0000000916167223 */ /* 0x001fc60000000011 */
[----:B------:R-:W0:Y:S01]  /*03e0*/  LDS R17, [R5+0x500] ;  /* 0x0005000005117984 */ /* 0x000e220000000800 */
[----:B-1----:R-:W-:-:S03]  /*03f0*/  FFMA R23, R23, R10, R22 ;  /* 0x0000000a17177223 */ /* 0x002fc60000000016 */
[----:B------:R-:W-:Y:S01]  /*0400*/  LDS R22, [R5+0x680] ;  /* 0x0006800005167984 */ /* 0x000fe20000000800 */
[----:B--2---:R-:W-:-:S03]  /*0410*/  FFMA R27, R26, R11, R23 ;  /* 0x0000000b1a1b7223 */ /* 0x004fc60000000017 */
[----:B------:R-:W-:Y:S04]  /*0420*/  LDS R23, [R5+0x600] ;  /* 0x0006000005177984 */ /* 0x000fe80000000800 */
[----:B------:R-:W1:Y:S01]  /*0430*/  LDS.128 R8, [R7+0x30] ;  /* 0x0000300007087984 */ /* 0x000e620000000c00 */
[----:B---3--:R-:W-:-:S03]  /*0440*/  FFMA R25, R12, R25, R27 ;  /* 0x000000190c197223 */ /* 0x008fc6000000001b */
[----:B------:R-:W-:Y:S01]  /*0450*/  LDS R26, [R5+0x780] ;  /* 0x00078000051a7984 */ /* 0x000fe20000000800 */
[----:B----4-:R-:W-:-:S03]  /*0460*/  FFMA R24, R24, R13, R25 ;  /* 0x0000000d18187223 */ /* 0x010fc60000000019 */
[----:B------:R-:W2:Y:S01]  /*0470*/  LDS R25, [R5+0x700] ;  /* 0x0007000005197984 */ /* 0x000ea20000000800 */
[----:B0-----:R-:W-:-:S03]  /*0480*/  FFMA R17, R17, R14, R24 ;  /* 0x0000000e11117223 */ /* 0x001fc60000000018 */
[----:B------:R-:W-:Y:S01]  /*0490*/  LDS R24, [R5+0x880] ;  /* 0x0008800005187984 */ /* 0x000fe20000000800 */
[----:B------:R-:W-:-:S03]  /*04a0*/  FFMA R27, R28, R15, R17 ;  /* 0x0000000f1c1b7223 */ /* 0x000fc60000000011 */
[----:B------:R-:W-:Y:S04]  /*04b0*/  LDS R17, [R5+0x800] ;  /* 0x0008000005117984 */ /* 0x000fe80000000800 */
[----:B------:R-:W0:Y:S01]  /*04c0*/  LDS.128 R12, [R7+0x40] ;  /* 0x00004000070c7984 */ /* 0x000e220000000c00 */
[----:B-1----:R-:W-:-:S03]  /*04d0*/  FFMA R23, R8, R23, R27 ;  /* 0x0000001708177223 */ /* 0x002fc6000000001b */
[----:B------:R-:W1:Y:S01]  /*04e0*/  LDS R27, [R5+0x900] ;  /* 0x00090000051b7984 */ /* 0x000e620000000800 */
[----:B------:R-:W-:-:S03]  /*04f0*/  FFMA R22, R22, R9, R23 ;  /* 0x0000000916167223 */ /* 0x000fc60000000017 */
[----:B------:R-:W3:Y:S01]  /*0500*/  LDS R28, [R5+0x980] ;  /* 0x00098000051c7984 */ /* 0x000ee20000000800 */
[----:B--2---:R-:W-:-:S03]  /*0510*/  FFMA R25, R25, R10, R22 ;  /* 0x0000000a19197223 */ /* 0x004fc60000000016 */
[----:B------:R-:W-:Y:S01]  /*0520*/  LDS R23, [R5+0xa00] ;  /* 0x000a000005177984 */ /* 0x000fe20000000800 */
[----:B------:R-:W-:-:S03]  /*0530*/  FFMA R25, R26, R11, R25 ;  /* 0x0000000b1a197223 */ /* 0x000fc60000000019 */
[----:B------:R-:W2:Y:S04]  /*0540*/  LDS.128 R8, [R7+0x50] ;  /* 0x0000500007087984 */ /* 0x000ea80000000c00 */
[----:B------:R-:W4:Y:S04]  /*0550*/  LDS R22, [R5+0xa80] ;  /* 0x000a800005167984 */ /* 0x000f280000000800 */
[----:B------:R-:W-:Y:S01]  /*0560*/  LDS R26, [R5+0xb80] ;  /* 0x000b8000051a7984 */ /* 0x000fe20000000800 */
[----:B0-----:R-:W-:-:S03]  /*0570*/  FFMA R17, R12, R17, R25 ;  /* 0x000000110c117223 */ /* 0x001fc60000000019 */
[----:B------:R-:W-:Y:S01]  /*0580*/  LDS R25, [R5+0xc00] ;  /* 0x000c000005197984 */ /* 0x000fe20000000800 */
[----:B------:R-:W-:-:S03]  /*0590*/  FFMA R24, R24, R13, R17 ;  /* 0x0000000d18187223 */ /* 0x000fc60000000011 */
[----:B------:R-:W0:Y:S01]  /*05a0*/  LDS R17, [R5+0xb00] ;  /* 0x000b000005117984 */ /* 0x000e220000000800 */
[----:B-1----:R-:W-:-:S03]  /*05b0*/  FFMA R27, R27, R14, R24 ;  /* 0x0000000e1b1b7223 */ /* 0x002fc60000000018 */
[----:B------:R-:W-:Y:S01]  /*05c0*/  LDS R24, [R5+0xc80] ;  /* 0x000c800005187984 */ /* 0x000fe20000000800 */
[----:B---3--:R-:W-:-:S03]  /*05d0*/  FFMA R27, R28, R15, R27 ;  /* 0x0000000f1c1b7223 */ /* 0x008fc6000000001b */
[----:B------:R-:W1:Y:S01]  /*05e0*/  LDS.128 R12, [R7+0x60] ;  /* 0x00006000070c7984 */ /* 0x000e620000000c00 */
[----:B--2---:R-:W-:-:S03]  /*05f0*/  FFMA R23, R8, R23, R27 ;  /* 0x0000001708177223 */ /* 0x004fc6000000001b */
[----:B------:R-:W-:Y:S01]  /*0600*/  LDS R28, [R5+0xf00] ;  /* 0x000f0000051c7984 */ /* 0x000fe20000000800 */
[----:B----4-:R-:W-:-:S03]  /*0610*/  FFMA R22, R22, R9, R23 ;  /* 0x0000000916167223 */ /* 0x010fc60000000017 */
[----:B------:R-:W2:Y:S01]  /*0620*/  LDS R23, [R5+0xd00] ;  /* 0x000d000005177984 */ /* 0x000ea20000000800 */
[----:B0-----:R-:W-:-:S03]  /*0630*/  FFMA R17, R17, R10, R22 ;  /* 0x0000000a11117223 */ /* 0x001fc60000000016 */
[----:B------:R-:W0:Y:S01]  /*0640*/  LDS R22, [R5+0xd80] ;  /* 0x000d800005167984 */ /* 0x000e220000000800 */
[----:B------:R-:W-:-:S03]  /*0650*/  FFMA R27, R26, R11, R17 ;  /* 0x0000000b1a1b7223 */ /* 0x000fc60000000011 */
[----:B------:R-:W-:Y:S01]  /*0660*/  LDS R17, [R5+0xe00] ;  /* 0x000e000005117984 */ /* 0x000fe20000000800 */
[----:B-1----:R-:W-:-:S03]  /*0670*/  FFMA R25, R12, R25, R27 ;  /* 0x000000190c197223 */ /* 0x002fc6000000001b */
[----:B------:R-:W1:Y:S01]  /*0680*/  LDS.128 R8, [R7+0x70] ;  /* 0x0000700007087984 */ /* 0x000e620000000c00 */
[----:B------:R-:W-:-:S03]  /*0690*/  FFMA R26, R24, R13, R25 ;  /* 0x0000000d181a7223 */ /* 0x000fc60000000019 */
[----:B------:R-:W3:Y:S01]  /*06a0*/  LDS R12, [R5+0xe80] ;  /* 0x000e8000050c7984 */ /* 0x000ee20000000800 */
[----:B--2---:R-:W-:-:S03]  /*06b0*/  FFMA R23, R23, R14, R26 ;  /* 0x0000000e17177223 */ /* 0x004fc6000000001a */
[----:B------:R-:W2:Y:S01]  /*06c0*/  LDS R24, [R5+0xf80] ;  /* 0x000f800005187984 */ /* 0x000ea20000000800 */
[----:B0-----:R-:W-:-:S04]  /*06d0*/  FFMA R15, R22, R15, R23 ;  /* 0x0000000f160f7223 */ /* 0x001fc80000000017 */
[----:B-1----:R-:W-:-:S04]  /*06e0*/  FFMA R15, R8, R17, R15 ;  /* 0x00000011080f7223 */ /* 0x002fc8000000000f */
[----:B---3--:R-:W-:-:S04]  /*06f0*/  FFMA R9, R12, R9, R15 ;  /* 0x000000090c097223 */ /* 0x008fc8000000000f */
[----:B------:R-:W-:-:S04]  /*0700*/  FFMA R9, R28, R10, R9 ;  /* 0x0000000a1c097223 */ /* 0x000fc80000000009 */
[----:B--2---:R-:W-:Y:S01]  /*0710*/  FFMA R23, R24, R11, R9 ;  /* 0x0000000b18177223 */ /* 0x004fe20000000009 */
[----:B------:R-:W-:Y:S06]  /*0720*/  BAR.SYNC.DEFER_BLOCKING 0x0 ;  /* 0x0000000000007b1d */ /* 0x000fec0000010000 */
[----:B------:R-:W-:Y:S05]  /*0730*/  BRA.U UP0, `(.L_x_0) ;  /* 0xfffffff900a47547 */ /* 0x000fea000b83ffff */
[----:B------:R-:W0:Y:S01]  /*0740*/  LDC.64 R2, c[0x0][0x390] ;  /* 0x0000e400ff027b82 */ /* 0x000e220000000a00 */
[----:B------:R-:W1:Y:S01]  /*0750*/  F2I.TRUNC.NTZ R23, R23 ;  /* 0x0000001700177305 */ /* 0x000e62000020f100 */
[----:B------:R-:W-:-:S05]  /*0760*/  IADD3 R5, PT, PT, R16, UR4, RZ ;  /* 0x0000000410057c10 */ /* 0x000fca000fffe0ff */
[----:B0-----:R-:W-:-:S05]  /*0770*/  IMAD.WIDE R2, R5, 0x4, R2 ;  /* 0x0000000405027825 */ /* 0x001fca00078e0202 */
[----:B-1----:R-:W-:Y:S01]  /*0780*/  STG.E desc[UR12][R2.64], R23 ;  /* 0x0000001702007986 */ /* 0x002fe2000c10190c */
[----:B------:R-:W-:Y:S05]  /*0790*/  EXIT ;  /* 0x000000000000794d */ /* 0x000fea0003800000 */
.L_x_1:
[----:B------:R-:W-:-:S00]  /*07a0*/  BRA `(.L_x_1) ;  /* 0xfffffffc00fc7947 */ /* 0x000fc0000383ffff */
[----:B------:R-:W-:-:S00]  /*07b0*/  NOP ;  /* 0x0000000000007918 */ /* 0x000fc00000000000 */
        /* <DEDUP_REMOVED lines=12> */
.L_x_2:


//--------------------- .nv.shared._Z19cuda_multiplicationPiS_S_i --------------------------
	.section	.nv.shared._Z19cuda_multiplicationPiS_S_i,"aw",@nobits
	.sectionflags	@""
	.align	4
.nv.shared._Z19cuda_multiplicationPiS_S_i:
	.zero		9216


//--------------------- .nv.shared.reserved.0     --------------------------
	.section	.nv.shared.reserved.0,"aw",@nobits
	.weak		__nv_reservedSMEM_offset_0_alias
	.size		__nv_reservedSMEM_offset_0_alias, 0, 64
	.other		__nv_reservedSMEM_offset_0_alias,@"STO_CUDA_RESERVED_SHARED STV_DEFAULT"
__nv_reservedSMEM_offset_0_alias:
	.zero		0
	.zero		64


//--------------------- .nv.constant0._Z19cuda_multiplicationPiS_S_i --------------------------
	.section	.nv.constant0._Z19cuda_multiplicationPiS_S_i,"a",@progbits
	.sectionflags	@""
	.align	4
.nv.constant0._Z19cuda_multiplicationPiS_S_i:
	.zero		924


//--------------------- SYMBOLS --------------------------

	.type		.nv.reservedSmem.offset0,@object
	.size		.nv.reservedSmem.offset0,0x4
	.type		.nv.reservedSmem.cap,@object
	.size		.nv.reservedSmem.cap,0x4
